	.headerflags	@"EF_CUDA_TEXMODE_UNIFIED EF_CUDA_64BIT_ADDRESS EF_CUDA_ACCELERATORS EF_CUDA_SM90 EF_CUDA_VIRTUAL_SM(EF_CUDA_SM90)"
	.elftype	@"ET_EXEC"


//--------------------- .nv.info                  --------------------------
	.section	.nv.info,"",@"SHT_CUDA_INFO"
	.align	4


	//----- nvinfo : EIATTR_REGCOUNT
	.align		4
        /*0000*/ 	.byte	0x04, 0x2f
        /*0002*/ 	.short	(.L_3 - .L_2)
	.align		4
.L_2:
        /*0004*/ 	.word	index@(triton_poi_fused__native_batch_norm_legit_no_training_convolution_relu_0)
        /*0008*/ 	.word	0x00000026


	//----- nvinfo : EIATTR_MIN_STACK_SIZE
	.align		4
.L_3:
        /*000c*/ 	.byte	0x04, 0x12
        /*000e*/ 	.short	(.L_5 - .L_4)
	.align		4
.L_4:
        /*0010*/ 	.word	index@(triton_poi_fused__native_batch_norm_legit_no_training_convolution_relu_0)
        /*0014*/ 	.word	0x00000000


	//----- nvinfo : EIATTR_FRAME_SIZE
	.align		4
.L_5:
        /*0018*/ 	.byte	0x04, 0x11
        /*001a*/ 	.short	(.L_7 - .L_6)
	.align		4
.L_6:
        /*001c*/ 	.word	index@(triton_poi_fused__native_batch_norm_legit_no_training_convolution_relu_0)
        /*0020*/ 	.word	0x00000000


	//----- nvinfo : EIATTR_MIN_STACK_SIZE
	.align		4
.L_7:
        /*0024*/ 	.byte	0x04, 0x12
        /*0026*/ 	.short	(.L_9 - .L_8)
	.align		4
.L_8:
        /*0028*/ 	.word	index@(triton_poi_fused__native_batch_norm_legit_no_training_convolution_relu_0)
        /*002c*/ 	.word	0x00000000
.L_9:


//--------------------- .nv.info.triton_poi_fused__native_batch_norm_legit_no_training_convolution_relu_0 --------------------------
	.section	.nv.info.triton_poi_fused__native_batch_norm_legit_no_training_convolution_relu_0,"",@"SHT_CUDA_INFO"
	.sectionflags	@""
	.align	4


	//----- nvinfo : EIATTR_CUDA_API_VERSION
	.align		4
        /*0000*/ 	.byte	0x04, 0x37
        /*0002*/ 	.short	(.L_11 - .L_10)
.L_10:
        /*0004*/ 	.word	0x0000007c


	//----- nvinfo : EIATTR_KPARAM_INFO
	.align		4
.L_11:
        /*0008*/ 	.byte	0x04, 0x17
        /*000a*/ 	.short	(.L_13 - .L_12)
.L_12:
        /*000c*/ 	.word	0x00000000
        /*0010*/ 	.short	0x0007
        /*0012*/ 	.short	0x0038
        /*0014*/ 	.byte	0x00, 0xf0, 0x11, 0x00


	//----- nvinfo : EIATTR_KPARAM_INFO
	.align		4
.L_13:
        /*0018*/ 	.byte	0x04, 0x17
        /*001a*/ 	.short	(.L_15 - .L_14)
.L_14:
        /*001c*/ 	.word	0x00000000
        /*0020*/ 	.short	0x0006
        /*0022*/ 	.short	0x0030
        /*0024*/ 	.byte	0x00, 0xf4, 0x21, 0x00


	//----- nvinfo : EIATTR_KPARAM_INFO
	.align		4
.L_15:
        /*0028*/ 	.byte	0x04, 0x17
        /*002a*/ 	.short	(.L_17 - .L_16)
.L_16:
        /*002c*/ 	.word	0x00000000
        /*0030*/ 	.short	0x0005
        /*0032*/ 	.short	0x0028
        /*0034*/ 	.byte	0x00, 0xf4, 0x21, 0x00


	//----- nvinfo : EIATTR_KPARAM_INFO
	.align		4
.L_17:
        /*0038*/ 	.byte	0x04, 0x17
        /*003a*/ 	.short	(.L_19 - .L_18)
.L_18:
        /*003c*/ 	.word	0x00000000
        /*0040*/ 	.short	0x0004
        /*0042*/ 	.short	0x0020
        /*0044*/ 	.byte	0x00, 0xf4, 0x21, 0x00


	//----- nvinfo : EIATTR_KPARAM_INFO
	.align		4
.L_19:
        /*0048*/ 	.byte	0x04, 0x17
        /*004a*/ 	.short	(.L_21 - .L_20)
.L_20:
        /*004c*/ 	.word	0x00000000
        /*0050*/ 	.short	0x0003
        /*0052*/ 	.short	0x0018
        /*0054*/ 	.byte	0x00, 0xf4, 0x21, 0x00


	//----- nvinfo : EIATTR_KPARAM_INFO
	.align		4
.L_21:
        /*0058*/ 	.byte	0x04, 0x17
        /*005a*/ 	.short	(.L_23 - .L_22)
.L_22:
        /*005c*/ 	.word	0x00000000
        /*0060*/ 	.short	0x0002
        /*0062*/ 	.short	0x0010
        /*0064*/ 	.byte	0x00, 0xf4, 0x21, 0x00


	//----- nvinfo : EIATTR_KPARAM_INFO
	.align		4
.L_23:
        /*0068*/ 	.byte	0x04, 0x17
        /*006a*/ 	.short	(.L_25 - .L_24)
.L_24:
        /*006c*/ 	.word	0x00000000
        /*0070*/ 	.short	0x0001
        /*0072*/ 	.short	0x0008
        /*0074*/ 	.byte	0x00, 0xf4, 0x21, 0x00


	//----- nvinfo : EIATTR_KPARAM_INFO
	.align		4
.L_25:
        /*0078*/ 	.byte	0x04, 0x17
        /*007a*/ 	.short	(.L_27 - .L_26)
.L_26:
        /*007c*/ 	.word	0x00000000
        /*0080*/ 	.short	0x0000
        /*0082*/ 	.short	0x0000
        /*0084*/ 	.byte	0x00, 0xf4, 0x21, 0x00


	//----- nvinfo : EIATTR_SPARSE_MMA_MASK
	.align		4
.L_27:
        /*0088*/ 	.byte	0x03, 0x50
        /*008a*/ 	.short	0x0000


	//----- nvinfo : EIATTR_MAXREG_COUNT
	.align		4
        /*008c*/ 	.byte	0x03, 0x1b
        /*008e*/ 	.short	0x00ff


	//----- nvinfo : EIATTR_EXIT_INSTR_OFFSETS
	.align		4
        /*0090*/ 	.byte	0x04, 0x1c
        /*0092*/ 	.short	(.L_29 - .L_28)


	//   ....[0]....
.L_28:
        /*0094*/ 	.word	0x00000850


	//----- nvinfo : EIATTR_REQNTID
	.align		4
.L_29:
        /*0098*/ 	.byte	0x04, 0x10
        /*009a*/ 	.short	(.L_31 - .L_30)
.L_30:
        /*009c*/ 	.word	0x00000080
        /*00a0*/ 	.word	0x00000001
        /*00a4*/ 	.word	0x00000001


	//----- nvinfo : EIATTR_CBANK_PARAM_SIZE
	.align		4
.L_31:
        /*00a8*/ 	.byte	0x03, 0x19
        /*00aa*/ 	.short	0x003c


	//----- nvinfo : EIATTR_PARAM_CBANK
	.align		4
        /*00ac*/ 	.byte	0x04, 0x0a
        /*00ae*/ 	.short	(.L_33 - .L_32)
	.align		4
.L_32:
        /*00b0*/ 	.word	index@(.nv.constant0.triton_poi_fused__native_batch_norm_legit_no_training_convolution_relu_0)
        /*00b4*/ 	.short	0x0210
        /*00b6*/ 	.short	0x003c


	//----- nvinfo : EIATTR_SW_WAR
	.align		4
.L_33:
        /*00b8*/ 	.byte	0x04, 0x36
        /*00ba*/ 	.short	(.L_35 - .L_34)
.L_34:
        /*00bc*/ 	.word	0x00000008
.L_35:


//--------------------- .nv.callgraph             --------------------------
	.section	.nv.callgraph,"",@"SHT_CUDA_CALLGRAPH"
	.align	4
	.sectionentsize	8
	.align		4
        /*0000*/ 	.word	0x00000000
	.align		4
        /*0004*/ 	.word	0xffffffff
	.align		4
        /*0008*/ 	.word	0x00000000
	.align		4
        /*000c*/ 	.word	0xfffffffe
	.align		4
        /*0010*/ 	.word	0x00000000
	.align		4
        /*0014*/ 	.word	0xfffffffd
	.align		4
        /*0018*/ 	.word	0x00000000
	.align		4
        /*001c*/ 	.word	0xfffffffc


//--------------------- .nv.constant4             --------------------------
	.section	.nv.constant4,"a",@progbits
	.align	8
	.align		8
.nv.constant4:
        /*0000*/ 	.dword	_$_str
	.align		8
        /*0008*/ 	.dword	_$_str_$_2


//--------------------- .text.triton_poi_fused__native_batch_norm_legit_no_training_convolution_relu_0 --------------------------
	.section	.text.triton_poi_fused__native_batch_norm_legit_no_training_convolution_relu_0,"ax",@progbits
	.align	128
        .global         triton_poi_fused__native_batch_norm_legit_no_training_convolution_relu_0
        .type           triton_poi_fused__native_batch_norm_legit_no_training_convolution_relu_0,@function
        .size           triton_poi_fused__native_batch_norm_legit_no_training_convolution_relu_0,(.L_x_1 - triton_poi_fused__native_batch_norm_legit_no_training_convolution_relu_0)
        .other          triton_poi_fused__native_batch_norm_legit_no_training_convolution_relu_0,@"STO_CUDA_ENTRY STV_DEFAULT"
triton_poi_fused__native_batch_norm_legit_no_training_convolution_relu_0:
.text.triton_poi_fused__native_batch_norm_legit_no_training_convolution_relu_0:
[----:B------:R-:W-:Y:S01]  /*0000*/  LDC R1, c[0x0][0x28] ;  /* 0x00000a00ff017b82 */ /* 0x000fe20000000800 */
[----:B------:R-:W1:Y:S01]  /*0010*/  S2R R0, SR_TID.X ;  /* 0x0000000000007919 */ /* 0x000e620000002100 */
[----:B------:R-:W-:-:S06]  /*0020*/  ULDC.64 UR4, c[0x0][0x208] ;  /* 0x0000820000047ab9 */ /* 0x000fcc0000000a00 */
[----:B------:R-:W2:Y:S01]  /*0030*/  LDC.64 R20, c[0x0][0x210] ;  /* 0x00008400ff147b82 */ /* 0x000ea20000000a00 */
[----:B------:R-:W3:Y:S01]  /*0040*/  S2R R5, SR_CTAID.X ;  /* 0x0000000000057919 */ /* 0x000ee20000002500 */
[----:B-1----:R-:W-:Y:S02]  /*0050*/  SHF.L.U32 R0, R0, 0x2, RZ ;  /* 0x0000000200007819 */ /* 0x002fe400000006ff */
[----:B---3--:R-:W-:Y:S02]  /*0060*/  SHF.R.S32.HI R3, RZ, 0x15, R5 ;  /* 0x00000015ff037819 */ /* 0x008fe40000011405 */
[----:B------:R-:W-:Y:S02]  /*0070*/  LOP3.LUT R0, R0, 0x1fc, RZ, 0xc0, !PT ;  /* 0x000001fc00007812 */ /* 0x000fe400078ec0ff */
[----:B------:R-:W-:Y:S02]  /*0080*/  SGXT R3, R3, 0x1 ;  /* 0x000000010303781a */ /* 0x000fe40000000200 */
[----:B------:R-:W-:-:S04]  /*0090*/  LEA R22, R5, R0, 0xa ;  /* 0x0000000005167211 */ /* 0x000fc800078e50ff */
[----:B------:R-:W-:-:S04]  /*00a0*/  LEA.HI R3, R3, R22, RZ, 0x12 ;  /* 0x0000001603037211 */ /* 0x000fc800078f90ff */
[----:B------:R-:W-:Y:S02]  /*00b0*/  SHF.R.S32.HI R0, RZ, 0x12, R3 ;  /* 0x00000012ff007819 */ /* 0x000fe40000011403 */
[----:B------:R-:W-:Y:S02]  /*00c0*/  IADD3 R3, R3, 0x200, RZ ;  /* 0x0000020003037810 */ /* 0x000fe40007ffe0ff */
[----:B------:R-:W-:Y:S02]  /*00d0*/  SHF.R.S32.HI R2, RZ, 0xf, R0 ;  /* 0x0000000fff027819 */ /* 0x000fe40000011400 */
[----:B------:R-:W-:Y:S02]  /*00e0*/  SHF.R.S32.HI R3, RZ, 0x12, R3 ;  /* 0x00000012ff037819 */ /* 0x000fe40000011403 */
[----:B------:R-:W-:Y:S02]  /*00f0*/  LOP3.LUT R5, R2, 0xffff, RZ, 0xc0, !PT ;  /* 0x0000ffff02057812 */ /* 0x000fe400078ec0ff */
[----:B------:R-:W-:-:S02]  /*0100*/  SHF.R.S32.HI R4, RZ, 0xf, R3 ;  /* 0x0000000fff047819 */ /* 0x000fc40000011403 */
[----:B------:R-:W-:Y:S02]  /*0110*/  LEA.HI R2, R5, R0, RZ, 0x15 ;  /* 0x0000000005027211 */ /* 0x000fe400078fa8ff */
[----:B------:R-:W-:Y:S02]  /*0120*/  LOP3.LUT R6, R4, 0xffff, RZ, 0xc0, !PT ;  /* 0x0000ffff04067812 */ /* 0x000fe400078ec0ff */
[----:B------:R-:W-:Y:S01]  /*0130*/  LOP3.LUT R2, R2, 0xffe0, RZ, 0xc0, !PT ;  /* 0x0000ffe002027812 */ /* 0x000fe200078ec0ff */
[----:B------:R-:W1:Y:S01]  /*0140*/  LDC.64 R4, c[0x0][0x228] ;  /* 0x00008a00ff047b82 */ /* 0x000e620000000a00 */
[----:B------:R-:W-:Y:S02]  /*0150*/  LEA.HI R6, R6, R3, RZ, 0x15 ;  /* 0x0000000306067211 */ /* 0x000fe400078fa8ff */
[----:B------:R-:W-:Y:S02]  /*0160*/  IADD3 R2, RZ, -R2, RZ ;  /* 0x80000002ff027210 */ /* 0x000fe40007ffe0ff */
[----:B------:R-:W-:-:S02]  /*0170*/  LOP3.LUT R6, R6, 0xffe0, RZ, 0xc0, !PT ;  /* 0x0000ffe006067812 */ /* 0x000fc400078ec0ff */
[----:B------:R-:W-:Y:S02]  /*0180*/  PRMT R7, R2, 0x7710, RZ ;  /* 0x0000771002077816 */ /* 0x000fe400000000ff */
[----:B------:R-:W-:Y:S02]  /*0190*/  IADD3 R2, RZ, -R6, RZ ;  /* 0x80000006ff027210 */ /* 0x000fe40007ffe0ff */
[----:B------:R-:W-:Y:S02]  /*01a0*/  IADD3 R0, R0, R7, RZ ;  /* 0x0000000700007210 */ /* 0x000fe40007ffe0ff */
[----:B------:R-:W-:Y:S01]  /*01b0*/  PRMT R2, R2, 0x7710, RZ ;  /* 0x0000771002027816 */ /* 0x000fe200000000ff */
[----:B------:R-:W3:Y:S01]  /*01c0*/  LDC.64 R6, c[0x0][0x218] ;  /* 0x00008600ff067b82 */ /* 0x000ee20000000a00 */
[----:B------:R-:W-:Y:S02]  /*01d0*/  PRMT R27, R0, 0x9910, RZ ;  /* 0x00009910001b7816 */ /* 0x000fe400000000ff */
[----:B------:R-:W-:-:S04]  /*01e0*/  IADD3 R3, R3, R2, RZ ;  /* 0x0000000203037210 */ /* 0x000fc80007ffe0ff */
[----:B------:R-:W-:Y:S01]  /*01f0*/  PRMT R3, R3, 0x9910, RZ ;  /* 0x0000991003037816 */ /* 0x000fe200000000ff */
[----:B-1----:R-:W-:-:S04]  /*0200*/  IMAD.WIDE R16, R27, 0x4, R4 ;  /* 0x000000041b107825 */ /* 0x002fc800078e0204 */
[----:B------:R-:W-:Y:S02]  /*0210*/  IMAD.WIDE R12, R3, 0x4, R4 ;  /* 0x00000004030c7825 */ /* 0x000fe400078e0204 */
[----:B------:R-:W4:Y:S01]  /*0220*/  LDG.E.EL R16, desc[UR4][R16.64] ;  /* 0x0000000410107981 */ /* 0x000f22000c2e1900 */
[----:B------:R-:W1:Y:S03]  /*0230*/  LDC.64 R4, c[0x0][0x220] ;  /* 0x00008800ff047b82 */ /* 0x000e660000000a00 */
[----:B------:R-:W5:Y:S01]  /*0240*/  LDG.E.EL R25, desc[UR4][R12.64] ;  /* 0x000000040c197981 */ /* 0x000f62000c2e1900 */
[----:B--2---:R-:W-:-:S04]  /*0250*/  IMAD.WIDE R20, R22, 0x4, R20 ;  /* 0x0000000416147825 */ /* 0x004fc800078e0214 */
[--C-:B---3--:R-:W-:Y:S01]  /*0260*/  IMAD.WIDE R28, R27, 0x4, R6.reuse ;  /* 0x000000041b1c7825 */ /* 0x108fe200078e0206 */
[----:B------:R-:W2:Y:S03]  /*0270*/  LDG.E.128 R8, desc[UR4][R20.64] ;  /* 0x0000000414087981 */ /* 0x000ea6000c1e1d00 */
[----:B------:R-:W-:Y:S01]  /*0280*/  IMAD.WIDE R32, R3, 0x4, R6 ;  /* 0x0000000403207825 */ /* 0x000fe200078e0206 */
[----:B------:R3:W2:Y:S01]  /*0290*/  LDG.E.EL R23, desc[UR4][R28.64] ;  /* 0x000000041c177981 */ /* 0x0006a2000c2e1900 */
[----:B------:R-:W3:Y:S03]  /*02a0*/  LDC.64 R6, c[0x0][0x230] ;  /* 0x00008c00ff067b82 */ /* 0x000ee60000000a00 */
[----:B------:R-:W2:Y:S04]  /*02b0*/  LDG.E.EL R19, desc[UR4][R32.64] ;  /* 0x0000000420137981 */ /* 0x000ea8000c2e1900 */
[----:B0-----:R-:W2:Y:S01]  /*02c0*/  LDG.E.128 R12, desc[UR4][R20.64+0x800] ;  /* 0x00080004140c7981 */ /* 0x001ea2000c1e1d00 */
[----:B-1----:R-:W-:-:S04]  /*02d0*/  IMAD.WIDE R34, R27, 0x4, R4 ;  /* 0x000000041b227825 */ /* 0x002fc800078e0204 */
[----:B------:R-:W-:Y:S01]  /*02e0*/  IMAD.WIDE R30, R3, 0x4, R4 ;  /* 0x00000004031e7825 */ /* 0x000fe200078e0204 */
[----:B------:R-:W2:Y:S01]  /*02f0*/  LDG.E.EL R24, desc[UR4][R34.64] ;  /* 0x0000000422187981 */ /* 0x000ea2000c2e1900 */
[----:B------:R-:W0:Y:S03]  /*0300*/  LDC.64 R4, c[0x0][0x238] ;  /* 0x00008e00ff047b82 */ /* 0x000e260000000a00 */
[----:B------:R-:W2:Y:S01]  /*0310*/  LDG.E.EL R18, desc[UR4][R30.64] ;  /* 0x000000041e127981 */ /* 0x000ea2000c2e1900 */
[----:B---3--:R-:W-:-:S04]  /*0320*/  IMAD.WIDE R28, R27, 0x4, R6 ;  /* 0x000000041b1c7825 */ /* 0x008fc800078e0206 */
[----:B------:R-:W-:Y:S01]  /*0330*/  IMAD.WIDE R6, R3, 0x4, R6 ;  /* 0x0000000403067825 */ /* 0x000fe200078e0206 */
[----:B------:R-:W3:Y:S03]  /*0340*/  LDG.E.EL R17, desc[UR4][R28.64] ;  /* 0x000000041c117981 */ /* 0x000ee6000c2e1900 */
[----:B0-----:R-:W-:-:S04]  /*0350*/  IMAD.WIDE R26, R27, 0x4, R4 ;  /* 0x000000041b1a7825 */ /* 0x001fc800078e0204 */
[----:B------:R-:W-:Y:S01]  /*0360*/  IMAD.WIDE R4, R3, 0x4, R4 ;  /* 0x0000000403047825 */ /* 0x000fe200078e0204 */
[----:B------:R-:W3:Y:S04]  /*0370*/  LDG.E.EL R2, desc[UR4][R26.64] ;  /* 0x000000041a027981 */ /* 0x000ee8000c2e1900 */
[----:B------:R0:W3:Y:S04]  /*0380*/  LDG.E.EL R3, desc[UR4][R6.64] ;  /* 0x0000000406037981 */ /* 0x0000e8000c2e1900 */
[----:B------:R1:W3:Y:S01]  /*0390*/  LDG.E.EL R0, desc[UR4][R4.64] ;  /* 0x0000000404007981 */ /* 0x0002e2000c2e1900 */
[----:B0-----:R-:W-:Y:S01]  /*03a0*/  HFMA2.MMA R7, -RZ, RZ, 1.625, 0 ;  /* 0x3e800000ff077435 */ /* 0x001fe200000001ff */
[----:B----4-:R-:W-:Y:S01]  /*03b0*/  FADD R16, R16, 9.9999997473787516356e-06 ;  /* 0x3727c5ac10107421 */ /* 0x010fe20000000000 */
[----:B-----5:R-:W-:-:S03]  /*03c0*/  FADD R25, R25, 9.9999997473787516356e-06 ;  /* 0x3727c5ac19197421 */ /* 0x020fc60000000000 */
[----:B------:R-:W0:Y:S08]  /*03d0*/  MUFU.SQRT R30, R16 ;  /* 0x00000010001e7308 */ /* 0x000e300000002000 */
[----:B------:R-:W4:Y:S01]  /*03e0*/  MUFU.SQRT R31, R25 ;  /* 0x00000019001f7308 */ /* 0x000f220000002000 */
[C---:B0-----:R-:W-:Y:S02]  /*03f0*/  FSETP.GT.AND P0, PT, R30.reuse, 8.50705917302346158658e+37, PT ;  /* 0x7e8000001e00780b */ /* 0x041fe40003f04000 */
[----:B------:R-:W-:-:S02]  /*0400*/  FSETP.GEU.AND P2, PT, R30, 1.175494350822287508e-38, PT ;  /* 0x008000001e00780b */ /* 0x000fc40003f4e000 */
[C---:B----4-:R-:W-:Y:S02]  /*0410*/  FSETP.GT.AND P1, PT, R31.reuse, 8.50705917302346158658e+37, PT ;  /* 0x7e8000001f00780b */ /* 0x050fe40003f24000 */
[----:B------:R-:W-:-:S07]  /*0420*/  FSETP.GEU.AND P3, PT, R31, 1.175494350822287508e-38, PT ;  /* 0x008000001f00780b */ /* 0x000fce0003f6e000 */
[----:B------:R-:W-:-:S04]  /*0430*/  @P0 FMUL R30, R30, 0.25 ;  /* 0x3e8000001e1e0820 */ /* 0x000fc80000400000 */
[----:B------:R-:W-:Y:S01]  /*0440*/  @!P2 FMUL R30, R30, 16777216 ;  /* 0x4b8000001e1ea820 */ /* 0x000fe20000400000 */
[----:B------:R-:W-:-:S03]  /*0450*/  @P1 FMUL R31, R31, 0.25 ;  /* 0x3e8000001f1f1820 */ /* 0x000fc60000400000 */
[----:B------:R-:W0:Y:S01]  /*0460*/  MUFU.RCP R26, R30 ;  /* 0x0000001e001a7308 */ /* 0x000e220000001000 */
[----:B------:R-:W-:-:S07]  /*0470*/  @!P3 FMUL R31, R31, 16777216 ;  /* 0x4b8000001f1fb820 */ /* 0x000fce0000400000 */
[----:B------:R4:W5:Y:S01]  /*0480*/  MUFU.RCP R16, R31 ;  /* 0x0000001f00107308 */ /* 0x0009620000001000 */
[C---:B-1----:R-:W-:Y:S02]  /*0490*/  FSEL R5, R7.reuse, 1, P0 ;  /* 0x3f80000007057808 */ /* 0x042fe40000000000 */
[----:B------:R-:W-:-:S03]  /*04a0*/  FSEL R7, R7, 1, P1 ;  /* 0x3f80000007077808 */ /* 0x000fc60000800000 */
[----:B------:R-:W-:Y:S02]  /*04b0*/  @!P2 FMUL R5, R5, 16777216 ;  /* 0x4b8000000505a820 */ /* 0x000fe40000400000 */
[----:B------:R-:W-:Y:S01]  /*04c0*/  @!P3 FMUL R7, R7, 16777216 ;  /* 0x4b8000000707b820 */ /* 0x000fe20000400000 */
[--C-:B--2---:R-:W-:Y:S01]  /*04d0*/  FADD R6, R10, R23.reuse ;  /* 0x000000170a067221 */ /* 0x104fe20000000000 */
[----:B0-----:R-:W-:Y:S01]  /*04e0*/  FMUL R26, R26, R5 ;  /* 0x000000051a1a7220 */ /* 0x001fe20000400000 */
[C-C-:B------:R-:W-:Y:S01]  /*04f0*/  FADD R5, R9.reuse, R23.reuse ;  /* 0x0000001709057221 */ /* 0x140fe20000000000 */
[----:B------:R-:W-:Y:S01]  /*0500*/  FSETP.GEU.AND P1, PT, R9, -R23, PT ;  /* 0x800000170900720b */ /* 0x000fe20003f2e000 */
[--C-:B------:R-:W-:Y:S01]  /*0510*/  FADD R4, R8, R23.reuse ;  /* 0x0000001708047221 */ /* 0x100fe20000000000 */
[----:B----4-:R-:W0:Y:S01]  /*0520*/  LDC.64 R30, c[0x0][0x240] ;  /* 0x00009000ff1e7b82 */ /* 0x010e220000000a00 */
[----:B-----5:R-:W-:Y:S01]  /*0530*/  FMUL R16, R16, R7 ;  /* 0x0000000710107220 */ /* 0x020fe20000400000 */
[----:B------:R-:W-:Y:S01]  /*0540*/  FADD R7, R11, R23 ;  /* 0x000000170b077221 */ /* 0x000fe20000000000 */
[----:B------:R-:W-:-:S02]  /*0550*/  FSETP.GEU.AND P2, PT, R10, -R23, PT ;  /* 0x800000170a00720b */ /* 0x000fc40003f4e000 */
[-C--:B------:R-:W-:Y:S02]  /*0560*/  FSETP.GEU.AND P3, PT, R11, -R23.reuse, PT ;  /* 0x800000170b00720b */ /* 0x080fe40003f6e000 */
[----:B------:R-:W-:Y:S02]  /*0570*/  FSETP.GEU.AND P0, PT, R8, -R23, PT ;  /* 0x800000170800720b */ /* 0x000fe40003f0e000 */
[----:B------:R-:W-:Y:S02]  /*0580*/  FSEL R23, R5, RZ, P1 ;  /* 0x000000ff05177208 */ /* 0x000fe40000800000 */
[----:B------:R-:W-:Y:S02]  /*0590*/  FSEL R11, R6, RZ, P2 ;  /* 0x000000ff060b7208 */ /* 0x000fe40001000000 */
[----:B------:R-:W-:Y:S01]  /*05a0*/  FSEL R9, R7, RZ, P3 ;  /* 0x000000ff07097208 */ /* 0x000fe20001800000 */
[----:B------:R-:W-:Y:S01]  /*05b0*/  FADD R23, -R24, R23 ;  /* 0x0000001718177221 */ /* 0x000fe20000000100 */
[----:B------:R-:W-:Y:S01]  /*05c0*/  FSEL R25, R4, RZ, P0 ;  /* 0x000000ff04197208 */ /* 0x000fe20000000000 */
[----:B------:R-:W-:-:S02]  /*05d0*/  FADD R11, -R24, R11 ;  /* 0x0000000b180b7221 */ /* 0x000fc40000000100 */
[C---:B------:R-:W-:Y:S01]  /*05e0*/  FADD R9, -R24.reuse, R9 ;  /* 0x0000000918097221 */ /* 0x040fe20000000100 */
[-C--:B------:R-:W-:Y:S01]  /*05f0*/  FMUL R27, R23, R26.reuse ;  /* 0x0000001a171b7220 */ /* 0x080fe20000400000 */
[----:B------:R-:W-:Y:S01]  /*0600*/  FADD R25, -R24, R25 ;  /* 0x0000001918197221 */ /* 0x000fe20000000100 */
[-C--:B------:R-:W-:Y:S01]  /*0610*/  FMUL R24, R11, R26.reuse ;  /* 0x0000001a0b187220 */ /* 0x080fe20000400000 */
[----:B------:R-:W-:Y:S01]  /*0620*/  FMUL R23, R9, R26 ;  /* 0x0000001a09177220 */ /* 0x000fe20000400000 */
[--C-:B------:R-:W-:Y:S01]  /*0630*/  FADD R8, R12, R19.reuse ;  /* 0x000000130c087221 */ /* 0x100fe20000000000 */
[--C-:B------:R-:W-:Y:S01]  /*0640*/  FADD R10, R14, R19.reuse ;  /* 0x000000130e0a7221 */ /* 0x100fe20000000000 */
[--C-:B------:R-:W-:Y:S01]  /*0650*/  FADD R9, R13, R19.reuse ;  /* 0x000000130d097221 */ /* 0x100fe20000000000 */
[----:B------:R-:W-:Y:S01]  /*0660*/  FADD R11, R15, R19 ;  /* 0x000000130f0b7221 */ /* 0x000fe20000000000 */
[-C--:B------:R-:W-:Y:S02]  /*0670*/  FSETP.GEU.AND P0, PT, R12, -R19.reuse, PT ;  /* 0x800000130c00720b */ /* 0x080fe40003f0e000 */
[----:B------:R-:W-:-:S02]  /*0680*/  FSETP.GEU.AND P2, PT, R14, -R19, PT ;  /* 0x800000130e00720b */ /* 0x000fc40003f4e000 */
[-C--:B------:R-:W-:Y:S02]  /*0690*/  FSETP.GEU.AND P1, PT, R13, -R19.reuse, PT ;  /* 0x800000130d00720b */ /* 0x080fe40003f2e000 */
[----:B------:R-:W-:Y:S02]  /*06a0*/  FSETP.GEU.AND P3, PT, R15, -R19, PT ;  /* 0x800000130f00720b */ /* 0x000fe40003f6e000 */
[----:B------:R-:W-:Y:S02]  /*06b0*/  FSEL R19, R8, RZ, P0 ;  /* 0x000000ff08137208 */ /* 0x000fe40000000000 */
[----:B------:R-:W-:Y:S02]  /*06c0*/  FSEL R15, R10, RZ, P2 ;  /* 0x000000ff0a0f7208 */ /* 0x000fe40001000000 */
[----:B------:R-:W-:Y:S02]  /*06d0*/  FSEL R13, R9, RZ, P1 ;  /* 0x000000ff090d7208 */ /* 0x000fe40000800000 */
[----:B------:R-:W-:Y:S01]  /*06e0*/  FSEL R29, R11, RZ, P3 ;  /* 0x000000ff0b1d7208 */ /* 0x000fe20001800000 */
[C---:B------:R-:W-:Y:S01]  /*06f0*/  FADD R19, -R18.reuse, R19 ;  /* 0x0000001312137221 */ /* 0x040fe20000000100 */
[C---:B------:R-:W-:Y:S01]  /*0700*/  FADD R15, -R18.reuse, R15 ;  /* 0x0000000f120f7221 */ /* 0x040fe20000000100 */
[----:B------:R-:W-:-:S02]  /*0710*/  FADD R13, -R18, R13 ;  /* 0x0000000d120d7221 */ /* 0x000fc40000000100 */
[----:B------:R-:W-:Y:S01]  /*0720*/  FADD R29, -R18, R29 ;  /* 0x0000001d121d7221 */ /* 0x000fe20000000100 */
[----:B------:R-:W-:Y:S01]  /*0730*/  FMUL R25, R25, R26 ;  /* 0x0000001a19197220 */ /* 0x000fe20000400000 */
[-C--:B------:R-:W-:Y:S01]  /*0740*/  FMUL R19, R19, R16.reuse ;  /* 0x0000001013137220 */ /* 0x080fe20000400000 */
[-C--:B------:R-:W-:Y:S01]  /*0750*/  FMUL R18, R15, R16.reuse ;  /* 0x000000100f127220 */ /* 0x080fe20000400000 */
[-C--:B------:R-:W-:Y:S01]  /*0760*/  FMUL R26, R13, R16.reuse ;  /* 0x000000100d1a7220 */ /* 0x080fe20000400000 */
[----:B------:R-:W-:Y:S01]  /*0770*/  FMUL R29, R29, R16 ;  /* 0x000000101d1d7220 */ /* 0x000fe20000400000 */
[C-C-:B---3--:R-:W-:Y:S01]  /*0780*/  FFMA R14, R17.reuse, R24, R2.reuse ;  /* 0x00000018110e7223 */ /* 0x148fe20000000002 */
[C-C-:B------:R-:W-:Y:S01]  /*0790*/  FFMA R13, R17.reuse, R27, R2.reuse ;  /* 0x0000001b110d7223 */ /* 0x140fe20000000002 */
[C-C-:B------:R-:W-:Y:S01]  /*07a0*/  FFMA R12, R17.reuse, R25, R2.reuse ;  /* 0x00000019110c7223 */ /* 0x140fe20000000002 */
[----:B------:R-:W-:Y:S01]  /*07b0*/  FFMA R15, R17, R23, R2 ;  /* 0x00000017110f7223 */ /* 0x000fe20000000002 */
[----:B------:R-:W-:Y:S01]  /*07c0*/  FFMA R16, R3, R19, R0 ;  /* 0x0000001303107223 */ /* 0x000fe20000000000 */
[----:B0-----:R-:W-:-:S04]  /*07d0*/  IMAD.WIDE R30, R22, 0x4, R30 ;  /* 0x00000004161e7825 */ /* 0x001fc800078e021e */
[C-C-:B------:R-:W-:Y:S01]  /*07e0*/  FFMA R18, R3.reuse, R18, R0.reuse ;  /* 0x0000001203127223 */ /* 0x140fe20000000000 */
[C-C-:B------:R-:W-:Y:S01]  /*07f0*/  FFMA R17, R3.reuse, R26, R0.reuse ;  /* 0x0000001a03117223 */ /* 0x140fe20000000000 */
[----:B------:R-:W-:Y:S01]  /*0800*/  FFMA R19, R3, R29, R0 ;  /* 0x0000001d03137223 */ /* 0x000fe20000000000 */
[----:B------:R-:W-:Y:S04]  /*0810*/  STG.E.128 desc[UR4][R20.64], R4 ;  /* 0x0000000414007986 */ /* 0x000fe8000c101d04 */
[----:B------:R-:W-:Y:S04]  /*0820*/  STG.E.128 desc[UR4][R20.64+0x800], R8 ;  /* 0x0008000814007986 */ /* 0x000fe8000c101d04 */
[----:B------:R-:W-:Y:S04]  /*0830*/  STG.E.128 desc[UR4][R30.64], R12 ;  /* 0x0000000c1e007986 */ /* 0x000fe8000c101d04 */
[----:B------:R-:W-:Y:S01]  /*0840*/  STG.E.128 desc[UR4][R30.64+0x800], R16 ;  /* 0x000800101e007986 */ /* 0x000fe2000c101d04 */
[----:B------:R-:W-:Y:S05]  /*0850*/  EXIT ;  /* 0x000000000000794d */ /* 0x000fea0003800000 */
.L_x_0:
[----:B------:R-:W-:-:S00]  /*0860*/  BRA `(.L_x_0) ;  /* 0xfffffffc00fc7947 */ /* 0x000fc0000383ffff */
[----:B------:R-:W-:-:S00]  /*0870*/  NOP ;  /* 0x0000000000007918 */ /* 0x000fc00000000000 */
        /* <DEDUP_REMOVED lines=8> */
.L_x_1:


//--------------------- .nv.global.init           --------------------------
	.section	.nv.global.init,"aw",@progbits
.nv.global.init:
	.type		_$_str,@object
	.size		_$_str,(_$_str_$_2 - _$_str)
_$_str:
        /*0000*/ 	.byte	0x5f, 0x5f, 0x43, 0x55, 0x44, 0x41, 0x5f, 0x46, 0x54, 0x5a, 0x00
	.type		_$_str_$_2,@object
	.size		_$_str_$_2,(.L_1 - _$_str_$_2)
_$_str_$_2:
        /*000b*/ 	.byte	0x5f, 0x5f, 0x43, 0x55, 0x44, 0x41, 0x5f, 0x50, 0x52, 0x45, 0x43, 0x5f, 0x53, 0x51, 0x52, 0x54
        /*001b*/ 	.byte	0x00
.L_1:


//--------------------- .nv.constant0.triton_poi_fused__native_batch_norm_legit_no_training_convolution_relu_0 --------------------------
	.section	.nv.constant0.triton_poi_fused__native_batch_norm_legit_no_training_convolution_relu_0,"a",@progbits
	.sectionflags	@""
	.align	4
.nv.constant0.triton_poi_fused__native_batch_norm_legit_no_training_convolution_relu_0:
	.zero		588
